	.headerflags	@"EF_CUDA_TEXMODE_UNIFIED EF_CUDA_64BIT_ADDRESS EF_CUDA_ACCELERATORS EF_CUDA_SM90 EF_CUDA_VIRTUAL_SM(EF_CUDA_SM90)"
	.elftype	@"ET_EXEC"


//--------------------- .nv.info                  --------------------------
	.section	.nv.info,"",@"SHT_CUDA_INFO"
	.align	4


	//----- nvinfo : EIATTR_REGCOUNT
	.align		4
        /*0000*/ 	.byte	0x04, 0x2f
        /*0002*/ 	.short	(.L_3 - .L_2)
	.align		4
.L_2:
        /*0004*/ 	.word	index@(triton_poi_fused__native_batch_norm_legit_no_training_add_21)
        /*0008*/ 	.word	0x00000039


	//----- nvinfo : EIATTR_MIN_STACK_SIZE
	.align		4
.L_3:
        /*000c*/ 	.byte	0x04, 0x12
        /*000e*/ 	.short	(.L_5 - .L_4)
	.align		4
.L_4:
        /*0010*/ 	.word	index@(triton_poi_fused__native_batch_norm_legit_no_training_add_21)
        /*0014*/ 	.word	0x00000000


	//----- nvinfo : EIATTR_FRAME_SIZE
	.align		4
.L_5:
        /*0018*/ 	.byte	0x04, 0x11
        /*001a*/ 	.short	(.L_7 - .L_6)
	.align		4
.L_6:
        /*001c*/ 	.word	index@(triton_poi_fused__native_batch_norm_legit_no_training_add_21)
        /*0020*/ 	.word	0x00000000


	//----- nvinfo : EIATTR_MIN_STACK_SIZE
	.align		4
.L_7:
        /*0024*/ 	.byte	0x04, 0x12
        /*0026*/ 	.short	(.L_9 - .L_8)
	.align		4
.L_8:
        /*0028*/ 	.word	index@(triton_poi_fused__native_batch_norm_legit_no_training_add_21)
        /*002c*/ 	.word	0x00000000
.L_9:


//--------------------- .nv.info.triton_poi_fused__native_batch_norm_legit_no_training_add_21 --------------------------
	.section	.nv.info.triton_poi_fused__native_batch_norm_legit_no_training_add_21,"",@"SHT_CUDA_INFO"
	.sectionflags	@""
	.align	4


	//----- nvinfo : EIATTR_CUDA_API_VERSION
	.align		4
        /*0000*/ 	.byte	0x04, 0x37
        /*0002*/ 	.short	(.L_11 - .L_10)
.L_10:
        /*0004*/ 	.word	0x0000007c


	//----- nvinfo : EIATTR_KPARAM_INFO
	.align		4
.L_11:
        /*0008*/ 	.byte	0x04, 0x17
        /*000a*/ 	.short	(.L_13 - .L_12)
.L_12:
        /*000c*/ 	.word	0x00000000
        /*0010*/ 	.short	0x0008
        /*0012*/ 	.short	0x003c
        /*0014*/ 	.byte	0x00, 0xf0, 0x11, 0x00


	//----- nvinfo : EIATTR_KPARAM_INFO
	.align		4
.L_13:
        /*0018*/ 	.byte	0x04, 0x17
        /*001a*/ 	.short	(.L_15 - .L_14)
.L_14:
        /*001c*/ 	.word	0x00000000
        /*0020*/ 	.short	0x0007
        /*0022*/ 	.short	0x0038
        /*0024*/ 	.byte	0x00, 0xf0, 0x11, 0x00


	//----- nvinfo : EIATTR_KPARAM_INFO
	.align		4
.L_15:
        /*0028*/ 	.byte	0x04, 0x17
        /*002a*/ 	.short	(.L_17 - .L_16)
.L_16:
        /*002c*/ 	.word	0x00000000
        /*0030*/ 	.short	0x0006
        /*0032*/ 	.short	0x0030
        /*0034*/ 	.byte	0x00, 0xf4, 0x21, 0x00


	//----- nvinfo : EIATTR_KPARAM_INFO
	.align		4
.L_17:
        /*0038*/ 	.byte	0x04, 0x17
        /*003a*/ 	.short	(.L_19 - .L_18)
.L_18:
        /*003c*/ 	.word	0x00000000
        /*0040*/ 	.short	0x0005
        /*0042*/ 	.short	0x0028
        /*0044*/ 	.byte	0x00, 0xf4, 0x21, 0x00


	//----- nvinfo : EIATTR_KPARAM_INFO
	.align		4
.L_19:
        /*0048*/ 	.byte	0x04, 0x17
        /*004a*/ 	.short	(.L_21 - .L_20)
.L_20:
        /*004c*/ 	.word	0x00000000
        /*0050*/ 	.short	0x0004
        /*0052*/ 	.short	0x0020
        /*0054*/ 	.byte	0x00, 0xf4, 0x21, 0x00


	//----- nvinfo : EIATTR_KPARAM_INFO
	.align		4
.L_21:
        /*0058*/ 	.byte	0x04, 0x17
        /*005a*/ 	.short	(.L_23 - .L_22)
.L_22:
        /*005c*/ 	.word	0x00000000
        /*0060*/ 	.short	0x0003
        /*0062*/ 	.short	0x0018
        /*0064*/ 	.byte	0x00, 0xf4, 0x21, 0x00


	//----- nvinfo : EIATTR_KPARAM_INFO
	.align		4
.L_23:
        /*0068*/ 	.byte	0x04, 0x17
        /*006a*/ 	.short	(.L_25 - .L_24)
.L_24:
        /*006c*/ 	.word	0x00000000
        /*0070*/ 	.short	0x0002
        /*0072*/ 	.short	0x0010
        /*0074*/ 	.byte	0x00, 0xf4, 0x21, 0x00


	//----- nvinfo : EIATTR_KPARAM_INFO
	.align		4
.L_25:
        /*0078*/ 	.byte	0x04, 0x17
        /*007a*/ 	.short	(.L_27 - .L_26)
.L_26:
        /*007c*/ 	.word	0x00000000
        /*0080*/ 	.short	0x0001
        /*0082*/ 	.short	0x0008
        /*0084*/ 	.byte	0x00, 0xf4, 0x21, 0x00


	//----- nvinfo : EIATTR_KPARAM_INFO
	.align		4
.L_27:
        /*0088*/ 	.byte	0x04, 0x17
        /*008a*/ 	.short	(.L_29 - .L_28)
.L_28:
        /*008c*/ 	.word	0x00000000
        /*0090*/ 	.short	0x0000
        /*0092*/ 	.short	0x0000
        /*0094*/ 	.byte	0x00, 0xf4, 0x21, 0x00


	//----- nvinfo : EIATTR_SPARSE_MMA_MASK
	.align		4
.L_29:
        /*0098*/ 	.byte	0x03, 0x50
        /*009a*/ 	.short	0x0000


	//----- nvinfo : EIATTR_MAXREG_COUNT
	.align		4
        /*009c*/ 	.byte	0x03, 0x1b
        /*009e*/ 	.short	0x00ff


	//----- nvinfo : EIATTR_EXIT_INSTR_OFFSETS
	.align		4
        /*00a0*/ 	.byte	0x04, 0x1c
        /*00a2*/ 	.short	(.L_31 - .L_30)


	//   ....[0]....
.L_30:
        /*00a4*/ 	.word	0x00001930


	//   ....[1]....
        /*00a8*/ 	.word	0x000019e0


	//----- nvinfo : EIATTR_REQNTID
	.align		4
.L_31:
        /*00ac*/ 	.byte	0x04, 0x10
        /*00ae*/ 	.short	(.L_33 - .L_32)
.L_32:
        /*00b0*/ 	.word	0x00000100
        /*00b4*/ 	.word	0x00000001
        /*00b8*/ 	.word	0x00000001


	//----- nvinfo : EIATTR_CBANK_PARAM_SIZE
	.align		4
.L_33:
        /*00bc*/ 	.byte	0x03, 0x19
        /*00be*/ 	.short	0x0040


	//----- nvinfo : EIATTR_PARAM_CBANK
	.align		4
        /*00c0*/ 	.byte	0x04, 0x0a
        /*00c2*/ 	.short	(.L_35 - .L_34)
	.align		4
.L_34:
        /*00c4*/ 	.word	index@(.nv.constant0.triton_poi_fused__native_batch_norm_legit_no_training_add_21)
        /*00c8*/ 	.short	0x0210
        /*00ca*/ 	.short	0x0040


	//----- nvinfo : EIATTR_SW_WAR
	.align		4
.L_35:
        /*00cc*/ 	.byte	0x04, 0x36
        /*00ce*/ 	.short	(.L_37 - .L_36)
.L_36:
        /*00d0*/ 	.word	0x00000008
.L_37:


//--------------------- .nv.callgraph             --------------------------
	.section	.nv.callgraph,"",@"SHT_CUDA_CALLGRAPH"
	.align	4
	.sectionentsize	8
	.align		4
        /*0000*/ 	.word	0x00000000
	.align		4
        /*0004*/ 	.word	0xffffffff
	.align		4
        /*0008*/ 	.word	0x00000000
	.align		4
        /*000c*/ 	.word	0xfffffffe
	.align		4
        /*0010*/ 	.word	0x00000000
	.align		4
        /*0014*/ 	.word	0xfffffffd
	.align		4
        /*0018*/ 	.word	0x00000000
	.align		4
        /*001c*/ 	.word	0xfffffffc


//--------------------- .nv.constant4             --------------------------
	.section	.nv.constant4,"a",@progbits
	.align	8
	.align		8
.nv.constant4:
        /*0000*/ 	.dword	_$_str
	.align		8
        /*0008*/ 	.dword	_$_str_$_2


//--------------------- .text.triton_poi_fused__native_batch_norm_legit_no_training_add_21 --------------------------
	.section	.text.triton_poi_fused__native_batch_norm_legit_no_training_add_21,"ax",@progbits
	.sectionflags	@"SHF_BARRIERS=1"
	.align	128
        .global         triton_poi_fused__native_batch_norm_legit_no_training_add_21
        .type           triton_poi_fused__native_batch_norm_legit_no_training_add_21,@function
        .size           triton_poi_fused__native_batch_norm_legit_no_training_add_21,(.L_x_1 - triton_poi_fused__native_batch_norm_legit_no_training_add_21)
        .other          triton_poi_fused__native_batch_norm_legit_no_training_add_21,@"STO_CUDA_ENTRY STV_DEFAULT"
triton_poi_fused__native_batch_norm_legit_no_training_add_21:
.text.triton_poi_fused__native_batch_norm_legit_no_training_add_21:
[----:B------:R-:W0:Y:S01]  /*0000*/  LDC R1, c[0x0][0x28] ;  /* 0x00000a00ff017b82 */ /* 0x000e220000000800 */
[----:B------:R-:W1:Y:S07]  /*0010*/  S2R R40, SR_TID.X ;  /* 0x0000000000287919 */ /* 0x000e6e0000002100 */
[----:B------:R-:W2:Y:S01]  /*0020*/  LDC.64 R38, c[0x0][0x210] ;  /* 0x00008400ff267b82 */ /* 0x000ea20000000a00 */
[----:B------:R-:W-:Y:S02]  /*0030*/  CS2R R6, SRZ ;  /* 0x0000000000067805 */ /* 0x000fe4000001ff00 */
[----:B------:R-:W-:Y:S01]  /*0040*/  CS2R R8, SRZ ;  /* 0x0000000000087805 */ /* 0x000fe2000001ff00 */
[----:B------:R-:W3:Y:S01]  /*0050*/  S2R R3, SR_CTAID.X ;  /* 0x0000000000037919 */ /* 0x000ee20000002500 */
[----:B------:R-:W-:Y:S01]  /*0060*/  CS2R R10, SRZ ;  /* 0x00000000000a7805 */ /* 0x000fe2000001ff00 */
[----:B------:R-:W-:Y:S01]  /*0070*/  ULDC.64 UR6, c[0x0][0x208] ;  /* 0x0000820000067ab9 */ /* 0x000fe20000000a00 */
[----:B------:R-:W-:Y:S01]  /*0080*/  CS2R R12, SRZ ;  /* 0x00000000000c7805 */ /* 0x000fe2000001ff00 */
[----:B------:R-:W4:Y:S01]  /*0090*/  S2R R0, SR_CTAID.Y ;  /* 0x0000000000007919 */ /* 0x000f220000002600 */
[----:B------:R-:W5:Y:S01]  /*00a0*/  LDC.64 R46, c[0x0][0x218] ;  /* 0x00008600ff2e7b82 */ /* 0x000f620000000a00 */
[----:B------:R-:W-:-:S07]  /*00b0*/  CS2R R14, SRZ ;  /* 0x00000000000e7805 */ /* 0x000fce000001ff00 */
[----:B------:R-:W5:Y:S01]  /*00c0*/  LDC.64 R42, c[0x0][0x220] ;  /* 0x00008800ff2a7b82 */ /* 0x000f620000000a00 */
[----:B-1----:R-:W-:Y:S02]  /*00d0*/  SHF.R.U32.HI R5, RZ, 0x2, R40 ;  /* 0x00000002ff057819 */ /* 0x002fe40000011628 */
[----:B------:R-:W-:Y:S02]  /*00e0*/  SHF.L.U32 R2, R40, 0x2, RZ ;  /* 0x0000000228027819 */ /* 0x000fe400000006ff */
[----:B---3--:R-:W-:Y:S02]  /*00f0*/  SHF.L.U32 R3, R3, 0x4, RZ ;  /* 0x0000000403037819 */ /* 0x008fe400000006ff */
[----:B------:R-:W-:Y:S02]  /*0100*/  SGXT.U32 R5, R5, 0x6 ;  /* 0x000000060505781a */ /* 0x000fe40000000000 */
[----:B------:R-:W-:Y:S02]  /*0110*/  LOP3.LUT R2, R3, 0xc, R2, 0xf8, !PT ;  /* 0x0000000c03027812 */ /* 0x000fe400078ef802 */
[----:B----4-:R-:W-:-:S02]  /*0120*/  PRMT R17, R5, 0x6540, R0 ;  /* 0x0000654005117816 */ /* 0x010fc40000000000 */
[----:B------:R-:W-:Y:S02]  /*0130*/  ISETP.GE.AND P0, PT, R2, 0x60, PT ;  /* 0x000000600200780c */ /* 0x000fe40003f06270 */
[C---:B------:R-:W-:Y:S01]  /*0140*/  LOP3.LUT R4, R17.reuse, 0x40, RZ, 0xfc, !PT ;  /* 0x0000004011047812 */ /* 0x040fe200078efcff */
[C---:B------:R-:W-:Y:S01]  /*0150*/  IMAD R35, R17.reuse, 0x60, R2 ;  /* 0x0000006011237824 */ /* 0x040fe200078e0202 */
[----:B------:R-:W-:Y:S02]  /*0160*/  ISETP.LT.AND P1, PT, R17, 0xc4, !P0 ;  /* 0x000000c41100780c */ /* 0x000fe40004721270 */
[----:B------:R-:W-:Y:S01]  /*0170*/  ISETP.LT.AND P2, PT, R4, 0xc4, !P0 ;  /* 0x000000c40400780c */ /* 0x000fe20004741270 */
[----:B--2---:R-:W-:Y:S01]  /*0180*/  IMAD.WIDE R22, R35, 0x4, R38 ;  /* 0x0000000423167825 */ /* 0x004fe200078e0226 */
[----:B------:R-:W-:Y:S02]  /*0190*/  LOP3.LUT R5, R17, 0x80, RZ, 0xfc, !PT ;  /* 0x0000008011057812 */ /* 0x000fe400078efcff */
[----:B------:R-:W-:-:S02]  /*01a0*/  IADD3 R37, R35, 0x1800, RZ ;  /* 0x0000180023257810 */ /* 0x000fc40007ffe0ff */
[----:B------:R-:W-:Y:S02]  /*01b0*/  LOP3.LUT R17, R17, 0xc0, RZ, 0xfc, !PT ;  /* 0x000000c011117812 */ /* 0x000fe400078efcff */
[----:B------:R-:W-:Y:S02]  /*01c0*/  ISETP.LT.AND P3, PT, R5, 0xc4, !P0 ;  /* 0x000000c40500780c */ /* 0x000fe40004761270 */
[----:B------:R-:W-:Y:S02]  /*01d0*/  CS2R R4, SRZ ;  /* 0x0000000000047805 */ /* 0x000fe4000001ff00 */
[----:B------:R-:W-:Y:S01]  /*01e0*/  ISETP.LT.AND P4, PT, R17, 0xc4, !P0 ;  /* 0x000000c41100780c */ /* 0x000fe20004781270 */
[--C-:B------:R-:W-:Y:S01]  /*01f0*/  IMAD.WIDE R26, R37, 0x4, R38.reuse ;  /* 0x00000004251a7825 */ /* 0x100fe200078e0226 */
[----:B------:R-:W-:Y:S02]  /*0200*/  IADD3 R45, R35, 0x3000, RZ ;  /* 0x00003000232d7810 */ /* 0x000fe40007ffe0ff */
[----:B------:R-:W-:Y:S01]  /*0210*/  IADD3 R33, R35, 0x4800, RZ ;  /* 0x0000480023217810 */ /* 0x000fe20007ffe0ff */
[----:B------:R1:W2:Y:S01]  /*0220*/  @P1 LDG.E.EL.128 R4, desc[UR6][R22.64] ;  /* 0x0000000616041981 */ /* 0x0002a2000c2e1d00 */
[----:B------:R-:W-:Y:S01]  /*0230*/  CS2R R16, SRZ ;  /* 0x0000000000107805 */ /* 0x000fe2000001ff00 */
[----:B------:R-:W-:Y:S01]  /*0240*/  IMAD.WIDE R28, R45, 0x4, R38 ;  /* 0x000000042d1c7825 */ /* 0x000fe200078e0226 */
[----:B------:R-:W-:Y:S01]  /*0250*/  CS2R R18, SRZ ;  /* 0x0000000000127805 */ /* 0x000fe2000001ff00 */
[----:B------:R3:W4:Y:S01]  /*0260*/  @P2 LDG.E.EL.128 R8, desc[UR6][R26.64] ;  /* 0x000000061a082981 */ /* 0x000722000c2e1d00 */
[----:B------:R-:W-:-:S02]  /*0270*/  CS2R R24, SRZ ;  /* 0x0000000000187805 */ /* 0x000fc4000001ff00 */
[----:B------:R-:W-:Y:S01]  /*0280*/  CS2R R20, SRZ ;  /* 0x0000000000147805 */ /* 0x000fe2000001ff00 */
[----:B------:R-:W-:Y:S01]  /*0290*/  IMAD.WIDE R38, R33, 0x4, R38 ;  /* 0x0000000421267825 */ /* 0x000fe200078e0226 */
[----:B------:R3:W2:Y:S01]  /*02a0*/  @P3 LDG.E.EL.128 R12, desc[UR6][R28.64] ;  /* 0x000000061c0c3981 */ /* 0x0006a2000c2e1d00 */
[----:B-1----:R-:W-:Y:S02]  /*02b0*/  CS2R R22, SRZ ;  /* 0x0000000000167805 */ /* 0x002fe4000001ff00 */
[----:B-----5:R-:W-:Y:S01]  /*02c0*/  IMAD.WIDE R34, R35, 0x4, R46 ;  /* 0x0000000423227825 */ /* 0x020fe200078e022e */
[----:B---3--:R-:W-:-:S03]  /*02d0*/  CS2R R26, SRZ ;  /* 0x00000000001a7805 */ /* 0x008fc6000001ff00 */
[--C-:B------:R-:W-:Y:S01]  /*02e0*/  IMAD.WIDE R36, R37, 0x4, R46.reuse ;  /* 0x0000000425247825 */ /* 0x100fe200078e022e */
[----:B------:R1:W3:Y:S01]  /*02f0*/  @P4 LDG.E.EL.128 R20, desc[UR6][R38.64] ;  /* 0x0000000626144981 */ /* 0x0002e2000c2e1d00 */
[----:B------:R-:W-:Y:S02]  /*0300*/  CS2R R30, SRZ ;  /* 0x00000000001e7805 */ /* 0x000fe4000001ff00 */
[--C-:B------:R-:W-:Y:S01]  /*0310*/  IMAD.WIDE R44, R45, 0x4, R46.reuse ;  /* 0x000000042d2c7825 */ /* 0x100fe200078e022e */
[----:B------:R5:W2:Y:S01]  /*0320*/  @P1 LDG.E.EL.128 R16, desc[UR6][R34.64] ;  /* 0x0000000622101981 */ /* 0x000aa2000c2e1d00 */
[----:B0-----:R-:W-:Y:S02]  /*0330*/  CS2R R28, SRZ ;  /* 0x00000000001c7805 */ /* 0x001fe4000001ff00 */
[----:B------:R-:W-:Y:S01]  /*0340*/  IMAD.WIDE R46, R33, 0x4, R46 ;  /* 0x00000004212e7825 */ /* 0x000fe200078e022e */
[----:B------:R0:W2:Y:S01]  /*0350*/  @P2 LDG.E.EL.128 R24, desc[UR6][R36.64] ;  /* 0x0000000624182981 */ /* 0x0000a2000c2e1d00 */
[----:B------:R-:W-:-:S02]  /*0360*/  CS2R R32, SRZ ;  /* 0x0000000000207805 */ /* 0x000fc4000001ff00 */
[----:B-1----:R-:W-:Y:S01]  /*0370*/  CS2R R38, SRZ ;  /* 0x0000000000267805 */ /* 0x002fe2000001ff00 */
[----:B------:R-:W-:Y:S01]  /*0380*/  IMAD.WIDE R42, R2, 0x4, R42 ;  /* 0x00000004022a7825 */ /* 0x000fe200078e022a */
[----:B------:R1:W2:Y:S01]  /*0390*/  @P3 LDG.E.EL.128 R28, desc[UR6][R44.64] ;  /* 0x000000062c1c3981 */ /* 0x0002a2000c2e1d00 */
[----:B-----5:R-:W-:Y:S02]  /*03a0*/  CS2R R34, SRZ ;  /* 0x0000000000227805 */ /* 0x020fe4000001ff00 */
[----:B0-----:R-:W-:-:S04]  /*03b0*/  CS2R R36, SRZ ;  /* 0x0000000000247805 */ /* 0x001fc8000001ff00 */
[----:B------:R0:W5:Y:S01]  /*03c0*/  @P4 LDG.E.EL.128 R32, desc[UR6][R46.64] ;  /* 0x000000062e204981 */ /* 0x000162000c2e1d00 */
[----:B-1----:R-:W1:Y:S03]  /*03d0*/  LDC.64 R44, c[0x0][0x228] ;  /* 0x00008a00ff2c7b82 */ /* 0x002e660000000a00 */
[----:B------:R-:W2:Y:S05]  /*03e0*/  @!P0 LDG.E.EL.128 R36, desc[UR6][R42.64] ;  /* 0x000000062a248981 */ /* 0x000eaa000c2e1d00 */
[----:B0-----:R-:W0:Y:S01]  /*03f0*/  LDC.64 R46, c[0x0][0x230] ;  /* 0x00008c00ff2e7b82 */ /* 0x001e220000000a00 */
[----:B-1----:R-:W-:-:S04]  /*0400*/  IMAD.WIDE R44, R2, 0x4, R44 ;  /* 0x00000004022c7825 */ /* 0x002fc800078e022c */
[C---:B--2---:R-:W-:Y:S01]  /*0410*/  FADD R19, -R39.reuse, R19 ;  /* 0x0000001327137221 */ /* 0x044fe20000000100 */
[C---:B------:R-:W-:Y:S01]  /*0420*/  FADD R31, -R39.reuse, R31 ;  /* 0x0000001f271f7221 */ /* 0x040fe20000000100 */
[----:B-----5:R-:W-:Y:S01]  /*0430*/  FADD R35, -R39, R35 ;  /* 0x0000002327237221 */ /* 0x020fe20000000100 */
[C---:B------:R-:W-:Y:S01]  /*0440*/  FADD R18, -R38.reuse, R18 ;  /* 0x0000001226127221 */ /* 0x040fe20000000100 */
[C---:B------:R-:W-:Y:S01]  /*0450*/  FADD R30, -R38.reuse, R30 ;  /* 0x0000001e261e7221 */ /* 0x040fe20000000100 */
[C---:B------:R-:W-:Y:S01]  /*0460*/  FADD R34, -R38.reuse, R34 ;  /* 0x0000002226227221 */ /* 0x040fe20000000100 */
[C---:B------:R-:W-:Y:S01]  /*0470*/  FADD R17, -R37.reuse, R17 ;  /* 0x0000001125117221 */ /* 0x040fe20000000100 */
[C---:B------:R-:W-:Y:S01]  /*0480*/  FADD R29, -R37.reuse, R29 ;  /* 0x0000001d251d7221 */ /* 0x040fe20000000100 */
[----:B------:R-:W-:Y:S01]  /*0490*/  FADD R33, -R37, R33 ;  /* 0x0000002125217221 */ /* 0x000fe20000000100 */
[----:B------:R-:W-:Y:S01]  /*04a0*/  FADD R39, -R39, R27 ;  /* 0x0000001b27277221 */ /* 0x000fe20000000100 */
[----:B------:R-:W-:Y:S01]  /*04b0*/  FADD R38, -R38, R26 ;  /* 0x0000001a26267221 */ /* 0x000fe20000000100 */
[----:B------:R-:W-:Y:S01]  /*04c0*/  FADD R37, -R37, R25 ;  /* 0x0000001925257221 */ /* 0x000fe20000000100 */
[----:B------:R-:W-:Y:S01]  /*04d0*/  FADD R42, -R36, R24 ;  /* 0x00000018242a7221 */ /* 0x000fe20000000100 */
[----:B------:R-:W-:-:S02]  /*04e0*/  CS2R R24, SRZ ;  /* 0x0000000000187805 */ /* 0x000fc4000001ff00 */
[----:B------:R-:W-:-:S06]  /*04f0*/  CS2R R26, SRZ ;  /* 0x00000000001a7805 */ /* 0x000fcc000001ff00 */
[----:B------:R-:W2:Y:S01]  /*0500*/  @!P0 LDG.E.EL.128 R24, desc[UR6][R44.64] ;  /* 0x000000062c188981 */ /* 0x000ea2000c2e1d00 */
[C---:B------:R-:W-:Y:S01]  /*0510*/  FADD R41, -R36.reuse, R16 ;  /* 0x0000001024297221 */ /* 0x040fe20000000100 */
[C---:B------:R-:W-:Y:S01]  /*0520*/  FADD R43, -R36.reuse, R28 ;  /* 0x0000001c242b7221 */ /* 0x040fe20000000100 */
[----:B------:R-:W-:Y:S01]  /*0530*/  FADD R32, -R36, R32 ;  /* 0x0000002024207221 */ /* 0x000fe20000000100 */
[C---:B0-----:R-:W-:Y:S02]  /*0540*/  IMAD.WIDE R50, R2.reuse, 0x4, R46 ;  /* 0x0000000402327825 */ /* 0x041fe400078e022e */
[----:B------:R-:W0:Y:S02]  /*0550*/  LDC.64 R46, c[0x0][0x238] ;  /* 0x00008e00ff2e7b82 */ /* 0x000e240000000a00 */
[----:B0-----:R-:W-:-:S04]  /*0560*/  IMAD.WIDE R46, R2, 0x4, R46 ;  /* 0x00000004022e7825 */ /* 0x001fc800078e022e */
[----:B--2---:R-:W-:Y:S01]  /*0570*/  FADD R36, R24, 9.9999997473787516356e-06 ;  /* 0x3727c5ac18247421 */ /* 0x004fe20000000000 */
[----:B------:R-:W-:-:S03]  /*0580*/  FADD R25, R25, 9.9999997473787516356e-06 ;  /* 0x3727c5ac19197421 */ /* 0x000fc60000000000 */
[----:B------:R-:W0:Y:S01]  /*0590*/  MUFU.SQRT R16, R36 ;  /* 0x0000002400107308 */ /* 0x000e220000002000 */
[----:B------:R-:W-:-:S07]  /*05a0*/  FADD R24, R26, 9.9999997473787516356e-06 ;  /* 0x3727c5ac1a187421 */ /* 0x000fce0000000000 */
[----:B------:R-:W1:Y:S01]  /*05b0*/  MUFU.SQRT R28, R25 ;  /* 0x00000019001c7308 */ /* 0x000e620000002000 */
[----:B------:R-:W-:Y:S01]  /*05c0*/  FADD R27, R27, 9.9999997473787516356e-06 ;  /* 0x3727c5ac1b1b7421 */ /* 0x000fe20000000000 */
[----:B------:R-:W-:-:S06]  /*05d0*/  HFMA2.MMA R26, -RZ, RZ, 1.625, 0 ;  /* 0x3e800000ff1a7435 */ /* 0x000fcc00000001ff */
[----:B------:R-:W2:Y:S01]  /*05e0*/  MUFU.SQRT R24, R24 ;  /* 0x0000001800187308 */ /* 0x000ea20000002000 */
[C---:B0-----:R-:W-:Y:S02]  /*05f0*/  FSETP.GT.AND P6, PT, R16.reuse, 8.50705917302346158658e+37, PT ;  /* 0x7e8000001000780b */ /* 0x041fe40003fc4000 */
[----:B------:R-:W-:-:S05]  /*0600*/  FSETP.GEU.AND P1, PT, R16, 1.175494350822287508e-38, PT ;  /* 0x008000001000780b */ /* 0x000fca0003f2e000 */
[----:B------:R-:W0:Y:S01]  /*0610*/  MUFU.SQRT R48, R27 ;  /* 0x0000001b00307308 */ /* 0x000e220000002000 */
[C---:B-1----:R-:W-:Y:S02]  /*0620*/  FSETP.GT.AND P2, PT, R28.reuse, 8.50705917302346158658e+37, PT ;  /* 0x7e8000001c00780b */ /* 0x042fe40003f44000 */
[----:B------:R-:W-:Y:S02]  /*0630*/  FSETP.GEU.AND P3, PT, R28, 1.175494350822287508e-38, PT ;  /* 0x008000001c00780b */ /* 0x000fe40003f6e000 */
[----:B------:R-:W-:Y:S02]  /*0640*/  FSEL R44, R26, 1, P6 ;  /* 0x3f8000001a2c7808 */ /* 0x000fe40003000000 */
[----:B--2---:R-:W-:Y:S01]  /*0650*/  FSETP.GT.AND P4, PT, R24, 8.50705917302346158658e+37, PT ;  /* 0x7e8000001800780b */ /* 0x004fe20003f84000 */
[----:B------:R-:W-:Y:S01]  /*0660*/  @P6 FMUL R16, R16, 0.25 ;  /* 0x3e80000010106820 */ /* 0x000fe20000400000 */
[----:B------:R-:W-:Y:S01]  /*0670*/  FSETP.GEU.AND P5, PT, R24, 1.175494350822287508e-38, PT ;  /* 0x008000001800780b */ /* 0x000fe20003fae000 */
[----:B------:R-:W-:-:S02]  /*0680*/  @!P1 FMUL R44, R44, 16777216 ;  /* 0x4b8000002c2c9820 */ /* 0x000fc40000400000 */
[----:B------:R-:W-:Y:S01]  /*0690*/  @!P1 FMUL R16, R16, 16777216 ;  /* 0x4b80000010109820 */ /* 0x000fe20000400000 */
[----:B0-----:R-:W-:Y:S01]  /*06a0*/  FSETP.GT.AND P6, PT, R48, 8.50705917302346158658e+37, PT ;  /* 0x7e8000003000780b */ /* 0x001fe20003fc4000 */
[----:B------:R-:W-:Y:S01]  /*06b0*/  @P2 FMUL R28, R28, 0.25 ;  /* 0x3e8000001c1c2820 */ /* 0x000fe20000400000 */
[----:B------:R-:W-:-:S03]  /*06c0*/  FSETP.GEU.AND P1, PT, R48, 1.175494350822287508e-38, PT ;  /* 0x008000003000780b */ /* 0x000fc60003f2e000 */
[----:B------:R-:W-:Y:S02]  /*06d0*/  @!P3 FMUL R28, R28, 16777216 ;  /* 0x4b8000001c1cb820 */ /* 0x000fe40000400000 */
[----:B------:R-:W-:Y:S02]  /*06e0*/  @P4 FMUL R24, R24, 0.25 ;  /* 0x3e80000018184820 */ /* 0x000fe40000400000 */
[----:B------:R-:W0:Y:S02]  /*06f0*/  MUFU.RCP R36, R28 ;  /* 0x0000001c00247308 */ /* 0x000e240000001000 */
[----:B------:R-:W-:Y:S02]  /*0700*/  @!P5 FMUL R24, R24, 16777216 ;  /* 0x4b8000001818d820 */ /* 0x000fe40000400000 */
[----:B------:R-:W-:Y:S01]  /*0710*/  @P6 FMUL R48, R48, 0.25 ;  /* 0x3e80000030306820 */ /* 0x000fe20000400000 */
[----:B------:R-:W-:-:S03]  /*0720*/  FSEL R27, R26, 1, P2 ;  /* 0x3f8000001a1b7808 */ /* 0x000fc60001000000 */
[----:B------:R-:W1:Y:S01]  /*0730*/  MUFU.RCP R25, R16 ;  /* 0x0000001000197308 */ /* 0x000e620000001000 */
[----:B------:R-:W-:Y:S01]  /*0740*/  @!P1 FMUL R48, R48, 16777216 ;  /* 0x4b80000030309820 */ /* 0x000fe20000400000 */
[----:B------:R-:W-:-:S06]  /*0750*/  @!P3 FMUL R27, R27, 16777216 ;  /* 0x4b8000001b1bb820 */ /* 0x000fcc0000400000 */
[----:B------:R-:W2:Y:S01]  /*0760*/  MUFU.RCP R24, R24 ;  /* 0x0000001800187308 */ /* 0x000ea20000001000 */
[----:B0-----:R-:W-:Y:S01]  /*0770*/  FMUL R36, R36, R27 ;  /* 0x0000001b24247220 */ /* 0x001fe20000400000 */
[----:B------:R-:W-:-:S06]  /*0780*/  FSEL R27, R26, 1, P4 ;  /* 0x3f8000001a1b7808 */ /* 0x000fcc0002000000 */
[----:B------:R-:W0:Y:S01]  /*0790*/  MUFU.RCP R16, R48 ;  /* 0x0000003000107308 */ /* 0x000e220000001000 */
[----:B------:R-:W-:Y:S01]  /*07a0*/  FSEL R45, R26, 1, P6 ;  /* 0x3f8000001a2d7808 */ /* 0x000fe20003000000 */
[----:B------:R-:W-:Y:S01]  /*07b0*/  @!P5 FMUL R27, R27, 16777216 ;  /* 0x4b8000001b1bd820 */ /* 0x000fe20000400000 */
[----:B-1----:R-:W-:-:S03]  /*07c0*/  FMUL R25, R25, R44 ;  /* 0x0000002c19197220 */ /* 0x002fc60000400000 */
[----:B------:R-:W-:Y:S01]  /*07d0*/  @!P1 FMUL R45, R45, 16777216 ;  /* 0x4b8000002d2d9820 */ /* 0x000fe20000400000 */
[----:B--2---:R-:W-:Y:S01]  /*07e0*/  FMUL R28, R24, R27 ;  /* 0x0000001b181c7220 */ /* 0x004fe20000400000 */
[-C--:B------:R-:W-:Y:S01]  /*07f0*/  FMUL R41, R41, R25.reuse ;  /* 0x0000001929297220 */ /* 0x080fe20000400000 */
[-C--:B------:R-:W-:Y:S01]  /*0800*/  FMUL R27, R42, R25.reuse ;  /* 0x000000192a1b7220 */ /* 0x080fe20000400000 */
[-C--:B------:R-:W-:Y:S01]  /*0810*/  FMUL R43, R43, R25.reuse ;  /* 0x000000192b2b7220 */ /* 0x080fe20000400000 */
[----:B------:R-:W-:Y:S01]  /*0820*/  FMUL R25, R32, R25 ;  /* 0x0000001920197220 */ /* 0x000fe20000400000 */
[-C--:B------:R-:W-:Y:S01]  /*0830*/  FMUL R24, R17, R36.reuse ;  /* 0x0000002411187220 */ /* 0x080fe20000400000 */
[-C--:B------:R-:W-:Y:S01]  /*0840*/  FMUL R26, R37, R36.reuse ;  /* 0x00000024251a7220 */ /* 0x080fe20000400000 */
[----:B0-----:R-:W-:Y:S01]  /*0850*/  FMUL R16, R16, R45 ;  /* 0x0000002d10107220 */ /* 0x001fe20000400000 */
[-C--:B------:R-:W-:Y:S01]  /*0860*/  FMUL R32, R29, R36.reuse ;  /* 0x000000241d207220 */ /* 0x080fe20000400000 */
[----:B------:R-:W-:Y:S01]  /*0870*/  FMUL R36, R33, R36 ;  /* 0x0000002421247220 */ /* 0x000fe20000400000 */
[-C--:B------:R-:W-:Y:S01]  /*0880*/  FMUL R37, R38, R28.reuse ;  /* 0x0000001c26257220 */ /* 0x080fe20000400000 */
[-C--:B------:R-:W-:Y:S01]  /*0890*/  FMUL R33, R18, R28.reuse ;  /* 0x0000001c12217220 */ /* 0x080fe20000400000 */
[-C--:B------:R-:W-:Y:S01]  /*08a0*/  FMUL R45, R30, R28.reuse ;  /* 0x0000001c1e2d7220 */ /* 0x080fe20000400000 */
[----:B------:R-:W-:Y:S01]  /*08b0*/  FMUL R34, R34, R28 ;  /* 0x0000001c22227220 */ /* 0x000fe20000400000 */
[-C--:B------:R-:W-:Y:S01]  /*08c0*/  FMUL R38, R19, R16.reuse ;  /* 0x0000001013267220 */ /* 0x080fe20000400000 */
[-C--:B------:R-:W-:Y:S01]  /*08d0*/  FMUL R42, R39, R16.reuse ;  /* 0x00000010272a7220 */ /* 0x080fe20000400000 */
[-C--:B------:R-:W-:Y:S01]  /*08e0*/  FMUL R44, R31, R16.reuse ;  /* 0x000000101f2c7220 */ /* 0x080fe20000400000 */
[----:B------:R-:W-:Y:S01]  /*08f0*/  FMUL R48, R35, R16 ;  /* 0x0000001023307220 */ /* 0x000fe20000400000 */
[----:B------:R-:W-:-:S02]  /*0900*/  CS2R R16, SRZ ;  /* 0x0000000000107805 */ /* 0x000fc4000001ff00 */
[----:B------:R-:W-:Y:S02]  /*0910*/  CS2R R18, SRZ ;  /* 0x0000000000127805 */ /* 0x000fe4000001ff00 */
[----:B------:R-:W-:Y:S02]  /*0920*/  CS2R R28, SRZ ;  /* 0x00000000001c7805 */ /* 0x000fe4000001ff00 */
[----:B------:R-:W-:Y:S02]  /*0930*/  CS2R R30, SRZ ;  /* 0x00000000001e7805 */ /* 0x000fe4000001ff00 */
[----:B------:R-:W2:Y:S04]  /*0940*/  @!P0 LDG.E.EL.128 R16, desc[UR6][R50.64] ;  /* 0x0000000632108981 */ /* 0x000ea8000c2e1d00 */
[----:B------:R-:W2:Y:S01]  /*0950*/  @!P0 LDG.E.EL.128 R28, desc[UR6][R46.64] ;  /* 0x000000062e1c8981 */ /* 0x000ea2000c2e1d00 */
[----:B------:R-:W0:Y:S01]  /*0960*/  S2R R2, SR_TID.X ;  /* 0x0000000000027919 */ /* 0x000e220000002100 */
[----:B------:R-:W1:Y:S01]  /*0970*/  S2UR UR5, SR_CgaCtaId ;  /* 0x00000000000579c3 */ /* 0x000e620000008800 */
[----:B------:R-:W-:-:S02]  /*0980*/  UMOV UR4, 0x400 ;  /* 0x0000040000047882 */ /* 0x000fc40000000000 */
[----:B-1----:R-:W-:Y:S01]  /*0990*/  UPRMT UR4, UR5, 0x654, UR4 ;  /* 0x0000065405047896 */ /* 0x002fe20008000004 */
[----:B------:R-:W-:-:S04]  /*09a0*/  LOP3.LUT R3, R3, 0xf, R40, 0xf8, !PT ;  /* 0x0000000f03037812 */ /* 0x000fc800078ef828 */
[----:B------:R-:W-:Y:S01]  /*09b0*/  ISETP.GE.AND P0, PT, R3, 0x60, PT ;  /* 0x000000600300780c */ /* 0x000fe20003f06270 */
[-CC-:B--2---:R-:W-:Y:S01]  /*09c0*/  FFMA R41, R41, R16.reuse, R28.reuse ;  /* 0x0000001029297223 */ /* 0x184fe2000000001c */
[-CC-:B------:R-:W-:Y:S01]  /*09d0*/  FFMA R27, R27, R16.reuse, R28.reuse ;  /* 0x000000101b1b7223 */ /* 0x180fe2000000001c */
[-CC-:B------:R-:W-:Y:S01]  /*09e0*/  FFMA R43, R43, R16.reuse, R28.reuse ;  /* 0x000000102b2b7223 */ /* 0x180fe2000000001c */
[----:B------:R-:W-:Y:S01]  /*09f0*/  FFMA R25, R25, R16, R28 ;  /* 0x0000001019197223 */ /* 0x000fe2000000001c */
[----:B0-----:R-:W-:Y:S01]  /*0a00*/  SHF.L.U32 R16, R2, 0x4, RZ ;  /* 0x0000000402107819 */ /* 0x001fe200000006ff */
[-CC-:B------:R-:W-:Y:S01]  /*0a10*/  FFMA R24, R24, R17.reuse, R29.reuse ;  /* 0x0000001118187223 */ /* 0x180fe2000000001d */
[-CC-:B------:R-:W-:Y:S01]  /*0a20*/  FFMA R26, R26, R17.reuse, R29.reuse ;  /* 0x000000111a1a7223 */ /* 0x180fe2000000001d */
[-CC-:B------:R-:W-:Y:S01]  /*0a30*/  FFMA R32, R32, R17.reuse, R29.reuse ;  /* 0x0000001120207223 */ /* 0x180fe2000000001d */
[----:B------:R-:W-:Y:S01]  /*0a40*/  FFMA R36, R36, R17, R29 ;  /* 0x0000001124247223 */ /* 0x000fe2000000001d */
[-CC-:B------:R-:W-:Y:S01]  /*0a50*/  FFMA R33, R33, R18.reuse, R30.reuse ;  /* 0x0000001221217223 */ /* 0x180fe2000000001e */
[-CC-:B------:R-:W-:Y:S01]  /*0a60*/  FFMA R37, R37, R18.reuse, R30.reuse ;  /* 0x0000001225257223 */ /* 0x180fe2000000001e */
[-CC-:B------:R-:W-:Y:S01]  /*0a70*/  FFMA R45, R45, R18.reuse, R30.reuse ;  /* 0x000000122d2d7223 */ /* 0x180fe2000000001e */
[----:B------:R-:W-:Y:S01]  /*0a80*/  FFMA R17, R34, R18, R30 ;  /* 0x0000001222117223 */ /* 0x000fe2000000001e */
[----:B------:R-:W-:-:S02]  /*0a90*/  LOP3.LUT R18, R16, 0xff0, RZ, 0xc0, !PT ;  /* 0x00000ff010127812 */ /* 0x000fc400078ec0ff */
[----:B------:R-:W-:Y:S01]  /*0aa0*/  LOP3.LUT R16, R2, 0xff, RZ, 0xc0, !PT ;  /* 0x000000ff02107812 */ /* 0x000fe200078ec0ff */
[-CC-:B------:R-:W-:Y:S01]  /*0ab0*/  FFMA R38, R38, R19.reuse, R31.reuse ;  /* 0x0000001326267223 */ /* 0x180fe2000000001f */
[-CC-:B------:R-:W-:Y:S01]  /*0ac0*/  FFMA R42, R42, R19.reuse, R31.reuse ;  /* 0x000000132a2a7223 */ /* 0x180fe2000000001f */
[-CC-:B------:R-:W-:Y:S01]  /*0ad0*/  FFMA R44, R44, R19.reuse, R31.reuse ;  /* 0x000000132c2c7223 */ /* 0x180fe2000000001f */
[----:B------:R-:W-:Y:S01]  /*0ae0*/  FFMA R48, R48, R19, R31 ;  /* 0x0000001330307223 */ /* 0x000fe2000000001f */
[----:B------:R-:W-:Y:S02]  /*0af0*/  LOP3.LUT R29, R2, 0xfc, RZ, 0xc0, !PT ;  /* 0x000000fc021d7812 */ /* 0x000fe400078ec0ff */
[----:B------:R-:W-:Y:S02]  /*0b00*/  SHF.R.U32.HI R31, RZ, 0x2, R2 ;  /* 0x00000002ff1f7819 */ /* 0x000fe40000011602 */
[----:B------:R-:W-:Y:S02]  /*0b10*/  LOP3.LUT R2, R16, 0x100, RZ, 0xfc, !PT ;  /* 0x0000010010027812 */ /* 0x000fe400078efcff */
[----:B------:R-:W-:-:S02]  /*0b20*/  SHF.R.U32.HI R19, RZ, 0x4, R40 ;  /* 0x00000004ff137819 */ /* 0x000fc40000011628 */
[----:B------:R-:W-:Y:S02]  /*0b30*/  LOP3.LUT R30, R16, 0x300, RZ, 0xfc, !PT ;  /* 0x00000300101e7812 */ /* 0x000fe400078efcff */
[----:B------:R-:W-:Y:S02]  /*0b40*/  IADD3 R29, R18, UR4, R29 ;  /* 0x00000004121d7c10 */ /* 0x000fe4000fffe01d */
[----:B------:R-:W-:Y:S02]  /*0b50*/  LOP3.LUT R18, R16, 0x200, RZ, 0xfc, !PT ;  /* 0x0000020010127812 */ /* 0x000fe400078efcff */
[----:B------:R-:W-:Y:S02]  /*0b60*/  SHF.R.U32.HI R2, RZ, 0x2, R2 ;  /* 0x00000002ff027819 */ /* 0x000fe40000011602 */
[----:B------:R-:W-:Y:S02]  /*0b70*/  LOP3.LUT R19, R19, 0xf, RZ, 0xc0, !PT ;  /* 0x0000000f13137812 */ /* 0x000fe400078ec0ff */
[----:B------:R-:W-:-:S02]  /*0b80*/  SHF.R.U32.HI R30, RZ, 0x2, R30 ;  /* 0x00000002ff1e7819 */ /* 0x000fc4000001161e */
[----:B------:R-:W-:Y:S02]  /*0b90*/  SHF.R.U32.HI R28, RZ, 0x2, R18 ;  /* 0x00000002ff1c7819 */ /* 0x000fe40000011612 */
[----:B------:R-:W-:Y:S02]  /*0ba0*/  LOP3.LUT R18, R2, 0x7c, RZ, 0xc0, !PT ;  /* 0x0000007c02127812 */ /* 0x000fe400078ec0ff */
[----:B------:R-:W-:Y:S02]  /*0bb0*/  LOP3.LUT R30, R30, 0xfc, RZ, 0xc0, !PT ;  /* 0x000000fc1e1e7812 */ /* 0x000fe400078ec0ff */
[----:B------:R-:W-:Y:S02]  /*0bc0*/  PRMT R2, R19, 0x6540, R0 ;  /* 0x0000654013027816 */ /* 0x000fe40000000000 */
[----:B------:R-:W-:Y:S02]  /*0bd0*/  LOP3.LUT R31, R31, 0x3c, RZ, 0xc0, !PT ;  /* 0x0000003c1f1f7812 */ /* 0x000fe400078ec0ff */
[----:B------:R-:W-:-:S02]  /*0be0*/  LOP3.LUT R28, R28, 0xbc, RZ, 0xc0, !PT ;  /* 0x000000bc1c1c7812 */ /* 0x000fc400078ec0ff */
[----:B------:R-:W-:Y:S01]  /*0bf0*/  IADD3 R39, R30, UR4, RZ ;  /* 0x000000041e277c10 */ /* 0x000fe2000fffe0ff */
[----:B------:R-:W-:Y:S01]  /*0c00*/  IMAD.HI R30, R2, 0x5397829d, RZ ;  /* 0x5397829d021e7827 */ /* 0x000fe200078e02ff */
[----:B------:R-:W-:Y:S02]  /*0c10*/  IADD3 R31, R31, UR4, RZ ;  /* 0x000000041f1f7c10 */ /* 0x000fe4000fffe0ff */
[----:B------:R-:W-:Y:S02]  /*0c20*/  IADD3 R35, R28, UR4, RZ ;  /* 0x000000041c237c10 */ /* 0x000fe4000fffe0ff */
[----:B------:R-:W-:Y:S02]  /*0c30*/  LEA R28, R16, R31, 0x2 ;  /* 0x0000001f101c7211 */ /* 0x000fe400078e10ff */
[----:B------:R-:W-:-:S04]  /*0c40*/  SHF.R.U32.HI R31, RZ, 0x1f, R30 ;  /* 0x0000001fff1f7819 */ /* 0x000fc8000001161e */
[----:B------:R-:W-:Y:S02]  /*0c50*/  LEA.HI.SX32 R31, R30, R31, 0x1c ;  /* 0x0000001f1e1f7211 */ /* 0x000fe400078fe2ff */
[----:B------:R-:W-:-:S03]  /*0c60*/  SHF.L.U32 R0, R0, 0x8, RZ ;  /* 0x0000000800007819 */ /* 0x000fc600000006ff */
[----:B------:R-:W-:Y:S01]  /*0c70*/  IMAD R30, R31, -0x31, R2 ;  /* 0xffffffcf1f1e7824 */ /* 0x000fe200078e0202 */
[----:B------:R-:W-:-:S03]  /*0c80*/  ISETP.LT.AND P1, PT, R0, RZ, !P0 ;  /* 0x000000ff0000720c */ /* 0x000fc60004721270 */
[----:B------:R-:W-:-:S04]  /*0c90*/  IMAD R30, R3, 0x31, R30 ;  /* 0x00000031031e7824 */ /* 0x000fc800078e021e */
[----:B------:R-:W-:Y:S01]  /*0ca0*/  IMAD R0, R31, 0x1260, R30 ;  /* 0x000012601f007824 */ /* 0x000fe200078e021e */
[----:B------:R-:W-:-:S05]  /*0cb0*/  LOP3.LUT R30, R2, 0x10, RZ, 0xfc, !PT ;  /* 0x00000010021e7812 */ /* 0x000fca00078efcff */
[----:B------:R-:W-:-:S05]  /*0cc0*/  IMAD.HI R31, R30, 0x5397829d, RZ ;  /* 0x5397829d1e1f7827 */ /* 0x000fca00078e02ff */
[----:B------:R-:W-:-:S04]  /*0cd0*/  SHF.R.U32.HI R34, RZ, 0x1f, R31 ;  /* 0x0000001fff227819 */ /* 0x000fc8000001161f */
[----:B------:R-:W-:-:S05]  /*0ce0*/  LEA.HI.SX32 R31, R31, R34, 0x1c ;  /* 0x000000221f1f7211 */ /* 0x000fca00078fe2ff */
[----:B------:R-:W-:Y:S01]  /*0cf0*/  IMAD R34, R31, -0x31, R30 ;  /* 0xffffffcf1f227824 */ /* 0x000fe200078e021e */
[----:B------:R-:W-:-:S03]  /*0d00*/  ISETP.LT.AND P3, PT, R30, 0xc4, !P0 ;  /* 0x000000c41e00780c */ /* 0x000fc60004761270 */
[----:B------:R-:W-:Y:S02]  /*0d10*/  IMAD R34, R3, 0x31, R34 ;  /* 0x0000003103227824 */ /* 0x000fe400078e0222 */
[----:B------:R-:W-:Y:S01]  /*0d20*/  FADD R24, R24, R5 ;  /* 0x0000000518187221 */ /* 0x000fe20000000000 */
[----:B------:R-:W-:Y:S01]  /*0d30*/  LOP3.LUT R5, R2, 0x30, RZ, 0xfc, !PT ;  /* 0x0000003002057812 */ /* 0x000fe200078efcff */
[----:B------:R-:W-:Y:S01]  /*0d40*/  FADD R4, R41, R4 ;  /* 0x0000000429047221 */ /* 0x000fe20000000000 */
[----:B------:R-:W-:Y:S02]  /*0d50*/  IMAD R30, R31, 0x1260, R34 ;  /* 0x000012601f1e7824 */ /* 0x000fe400078e0222 */
[----:B------:R-:W-:Y:S01]  /*0d60*/  FADD R34, R33, R6 ;  /* 0x0000000621227221 */ /* 0x000fe20000000000 */
[----:B------:R-:W-:Y:S01]  /*0d70*/  FADD R38, R38, R7 ;  /* 0x0000000726267221 */ /* 0x000fe20000000000 */
[----:B----4-:R-:W-:Y:S01]  /*0d80*/  FADD R8, R27, R8 ;  /* 0x000000081b087221 */ /* 0x010fe20000000000 */
[----:B------:R-:W-:Y:S01]  /*0d90*/  IMAD.HI R27, R5, 0x5397829d, RZ ;  /* 0x5397829d051b7827 */ /* 0x000fe200078e02ff */
[----:B------:R-:W-:Y:S03]  /*0da0*/  STS [R29], R4 ;  /* 0x000000041d007388 */ /* 0x000fe60000000800 */
[----:B------:R-:W-:Y:S01]  /*0db0*/  FADD R40, R26, R9 ;  /* 0x000000091a287221 */ /* 0x000fe20000000000 */
[----:B------:R-:W-:Y:S04]  /*0dc0*/  STS [R29+0x4], R24 ;  /* 0x000004181d007388 */ /* 0x000fe80000000800 */
[----:B------:R-:W-:Y:S04]  /*0dd0*/  STS [R29+0x8], R34 ;  /* 0x000008221d007388 */ /* 0x000fe80000000800 */
[----:B------:R-:W-:Y:S01]  /*0de0*/  STS [R29+0xc], R38 ;  /* 0x00000c261d007388 */ /* 0x000fe20000000800 */
[----:B------:R-:W-:-:S02]  /*0df0*/  SHF.R.U32.HI R26, RZ, 0x1f, R27 ;  /* 0x0000001fff1a7819 */ /* 0x000fc4000001161b */
[----:B------:R-:W-:Y:S01]  /*0e00*/  LOP3.LUT R9, R2, 0x40, RZ, 0xfc, !PT ;  /* 0x0000004002097812 */ /* 0x000fe200078efcff */
[----:B------:R-:W-:Y:S01]  /*0e10*/  FADD R42, R42, R11 ;  /* 0x0000000b2a2a7221 */ /* 0x000fe20000000000 */
[----:B------:R-:W-:Y:S01]  /*0e20*/  BAR.SYNC.DEFER_BLOCKING 0x0 ;  /* 0x0000000000007b1d */ /* 0x000fe20000010000 */
[----:B------:R-:W-:Y:S02]  /*0e30*/  LEA.HI.SX32 R26, R27, R26, 0x1c ;  /* 0x0000001a1b1a7211 */ /* 0x000fe400078fe2ff */
[----:B------:R-:W-:Y:S01]  /*0e40*/  LOP3.LUT R11, R2, 0x50, RZ, 0xfc, !PT ;  /* 0x00000050020b7812 */ /* 0x000fe200078efcff */
[----:B------:R-:W-:-:S04]  /*0e50*/  IMAD.HI R27, R9, 0x5397829d, RZ ;  /* 0x5397829d091b7827 */ /* 0x000fc800078e02ff */
[----:B------:R-:W-:Y:S01]  /*0e60*/  FADD R50, R32, R13 ;  /* 0x0000000d20327221 */ /* 0x000fe20000000000 */
[----:B------:R-:W-:Y:S01]  /*0e70*/  FADD R54, R44, R15 ;  /* 0x0000000f2c367221 */ /* 0x000fe20000000000 */
[----:B------:R-:W-:Y:S01]  /*0e80*/  IADD3 R19, R18, UR4, RZ ;  /* 0x0000000412137c10 */ /* 0x000fe2000fffe0ff */
[----:B------:R-:W-:Y:S01]  /*0e90*/  IMAD.HI R32, R11, 0x5397829d, RZ ;  /* 0x5397829d0b207827 */ /* 0x000fe200078e02ff */
[----:B------:R-:W-:Y:S02]  /*0ea0*/  SHF.R.U32.HI R44, RZ, 0x1f, R27 ;  /* 0x0000001fff2c7819 */ /* 0x000fe4000001161b */
[C---:B------:R-:W-:Y:S02]  /*0eb0*/  LEA R19, R16.reuse, R19, 0x2 ;  /* 0x0000001310137211 */ /* 0x040fe400078e10ff */
[----:B------:R-:W-:Y:S02]  /*0ec0*/  LEA.HI.SX32 R44, R27, R44, 0x1c ;  /* 0x0000002c1b2c7211 */ /* 0x000fe400078fe2ff */
[----:B------:R-:W-:-:S02]  /*0ed0*/  LEA R18, R16, R35, 0x2 ;  /* 0x0000002310127211 */ /* 0x000fc400078e10ff */
[----:B------:R-:W-:Y:S02]  /*0ee0*/  SHF.R.U32.HI R27, RZ, 0x1f, R32 ;  /* 0x0000001fff1b7819 */ /* 0x000fe40000011620 */
[----:B------:R-:W-:Y:S01]  /*0ef0*/  LEA R16, R16, R39, 0x2 ;  /* 0x0000002710107211 */ /* 0x000fe200078e10ff */
[----:B---3--:R-:W-:Y:S01]  /*0f00*/  FADD R20, R25, R20 ;  /* 0x0000001419147221 */ /* 0x008fe20000000000 */
[----:B------:R-:W-:Y:S01]  /*0f10*/  LEA.HI.SX32 R32, R32, R27, 0x1c ;  /* 0x0000001b20207211 */ /* 0x000fe200078fe2ff */
[----:B------:R-:W-:Y:S01]  /*0f20*/  FADD R22, R17, R22 ;  /* 0x0000001611167221 */ /* 0x000fe20000000000 */
[----:B------:R-:W-:Y:S01]  /*0f30*/  FADD R48, R48, R23 ;  /* 0x0000001730307221 */ /* 0x000fe20000000000 */
[----:B------:R-:W0:Y:S04]  /*0f40*/  LDS R27, [R28] ;  /* 0x000000001c1b7984 */ /* 0x000e280000000800 */
[----:B------:R-:W1:Y:S04]  /*0f50*/  LDS R17, [R19+0x400] ;  /* 0x0004000013117984 */ /* 0x000e680000000800 */
[----:B------:R-:W2:Y:S04]  /*0f60*/  LDS R25, [R18+0x800] ;  /* 0x0008000012197984 */ /* 0x000ea80000000800 */
[----:B------:R-:W3:Y:S01]  /*0f70*/  LDS R23, [R16+0xc00] ;  /* 0x000c000010177984 */ /* 0x000ee20000000800 */
[----:B------:R-:W-:Y:S01]  /*0f80*/  BAR.SYNC.DEFER_BLOCKING 0x0 ;  /* 0x0000000000007b1d */ /* 0x000fe20000010000 */
[----:B------:R-:W-:-:S05]  /*0f90*/  FADD R10, R37, R10 ;  /* 0x0000000a250a7221 */ /* 0x000fca0000000000 */
[----:B------:R-:W-:Y:S04]  /*0fa0*/  STS [R29], R8 ;  /* 0x000000081d007388 */ /* 0x000fe80000000800 */
[----:B------:R-:W-:Y:S04]  /*0fb0*/  STS [R29+0x4], R40 ;  /* 0x000004281d007388 */ /* 0x000fe80000000800 */
[----:B------:R-:W-:Y:S04]  /*0fc0*/  STS [R29+0x8], R10 ;  /* 0x0000080a1d007388 */ /* 0x000fe80000000800 */
[----:B------:R-:W-:Y:S01]  /*0fd0*/  STS [R29+0xc], R42 ;  /* 0x00000c2a1d007388 */ /* 0x000fe20000000800 */
[----:B------:R-:W-:Y:S01]  /*0fe0*/  BAR.SYNC.DEFER_BLOCKING 0x0 ;  /* 0x0000000000007b1d */ /* 0x000fe20000010000 */
[----:B------:R-:W-:Y:S01]  /*0ff0*/  FADD R12, R43, R12 ;  /* 0x0000000c2b0c7221 */ /* 0x000fe20000000000 */
[----:B------:R-:W-:-:S04]  /*1000*/  FADD R52, R45, R14 ;  /* 0x0000000e2d347221 */ /* 0x000fc80000000000 */
[----:B------:R-:W4:Y:S04]  /*1010*/  LDS R34, [R28] ;  /* 0x000000001c227984 */ /* 0x000f280000000800 */
[----:B------:R-:W5:Y:S04]  /*1020*/  LDS R33, [R19+0x400] ;  /* 0x0004000013217984 */ /* 0x000f680000000800 */
[----:B------:R-:W0:Y:S04]  /*1030*/  LDS R24, [R18+0x800] ;  /* 0x0008000012187984 */ /* 0x000e280000000800 */
[----:B------:R-:W0:Y:S01]  /*1040*/  LDS R4, [R16+0xc00] ;  /* 0x000c000010047984 */ /* 0x000e220000000800 */
[----:B------:R-:W-:Y:S01]  /*1050*/  BAR.SYNC.DEFER_BLOCKING 0x0 ;  /* 0x0000000000007b1d */ /* 0x000fe20000010000 */
[----:B------:R-:W-:-:S05]  /*1060*/  LOP3.LUT R6, R2, 0x20, RZ, 0xfc, !PT ;  /* 0x0000002002067812 */ /* 0x000fca00078efcff */
[----:B------:R0:W-:Y:S04]  /*1070*/  STS [R29], R12 ;  /* 0x0000000c1d007388 */ /* 0x0001e80000000800 */
[----:B------:R-:W-:Y:S04]  /*1080*/  STS [R29+0x4], R50 ;  /* 0x000004321d007388 */ /* 0x000fe80000000800 */
[----:B------:R-:W-:Y:S04]  /*1090*/  STS [R29+0x8], R52 ;  /* 0x000008341d007388 */ /* 0x000fe80000000800 */
[----:B------:R-:W-:Y:S01]  /*10a0*/  STS [R29+0xc], R54 ;  /* 0x00000c361d007388 */ /* 0x000fe20000000800 */
[----:B------:R-:W-:Y:S01]  /*10b0*/  BAR.SYNC.DEFER_BLOCKING 0x0 ;  /* 0x0000000000007b1d */ /* 0x000fe20000010000 */
[----:B------:R-:W-:Y:S01]  /*10c0*/  IMAD.HI R7, R6, 0x5397829d, RZ ;  /* 0x5397829d06077827 */ /* 0x000fe200078e02ff */
[----:B------:R-:W-:-:S04]  /*10d0*/  LOP3.LUT R13, R2, 0x60, RZ, 0xfc, !PT ;  /* 0x00000060020d7812 */ /* 0x000fc800078efcff */
[----:B------:R-:W-:-:S04]  /*10e0*/  SHF.R.U32.HI R46, RZ, 0x1f, R7 ;  /* 0x0000001fff2e7819 */ /* 0x000fc80000011607 */
[----:B------:R-:W-:Y:S01]  /*10f0*/  LEA.HI.SX32 R7, R7, R46, 0x1c ;  /* 0x0000002e07077211 */ /* 0x000fe200078fe2ff */
[----:B------:R-:W-:Y:S01]  /*1100*/  IMAD.HI R46, R13, 0x5397829d, RZ ;  /* 0x5397829d0d2e7827 */ /* 0x000fe200078e02ff */
[----:B------:R-:W1:Y:S04]  /*1110*/  LDS R37, [R28] ;  /* 0x000000001c257984 */ /* 0x000e680000000800 */
[----:B------:R-:W1:Y:S04]  /*1120*/  LDS R35, [R19+0x400] ;  /* 0x0004000013237984 */ /* 0x000e680000000800 */
[----:B------:R-:W1:Y:S04]  /*1130*/  LDS R10, [R18+0x800] ;  /* 0x00080000120a7984 */ /* 0x000e680000000800 */
[----:B------:R-:W1:Y:S01]  /*1140*/  LDS R8, [R16+0xc00] ;  /* 0x000c000010087984 */ /* 0x000e620000000800 */
[----:B------:R-:W-:Y:S01]  /*1150*/  BAR.SYNC.DEFER_BLOCKING 0x0 ;  /* 0x0000000000007b1d */ /* 0x000fe20000010000 */
[----:B------:R-:W-:Y:S01]  /*1160*/  SHF.R.U32.HI R15, RZ, 0x1f, R46 ;  /* 0x0000001fff0f7819 */ /* 0x000fe2000001162e */
[----:B------:R-:W-:-:S03]  /*1170*/  FADD R36, R36, R21 ;  /* 0x0000001524247221 */ /* 0x000fc60000000000 */
[----:B------:R-:W-:-:S03]  /*1180*/  LEA.HI.SX32 R46, R46, R15, 0x1c ;  /* 0x0000000f2e2e7211 */ /* 0x000fc600078fe2ff */
[----:B------:R-:W1:Y:S01]  /*1190*/  LDC.64 R14, c[0x0][0x240] ;  /* 0x00009000ff0e7b82 */ /* 0x000e620000000a00 */
[C---:B0-----:R-:W-:Y:S02]  /*11a0*/  LOP3.LUT R12, R2.reuse, 0x70, RZ, 0xfc, !PT ;  /* 0x00000070020c7812 */ /* 0x041fe400078efcff */
[C---:B------:R-:W-:Y:S02]  /*11b0*/  LOP3.LUT R39, R2.reuse, 0xe0, RZ, 0xfc, !PT ;  /* 0x000000e002277812 */ /* 0x040fe400078efcff */
[----:B------:R-:W-:Y:S01]  /*11c0*/  LOP3.LUT R38, R2, 0xd0, RZ, 0xfc, !PT ;  /* 0x000000d002267812 */ /* 0x000fe200078efcff */
[----:B------:R-:W-:Y:S01]  /*11d0*/  IMAD.HI R41, R12, 0x5397829d, RZ ;  /* 0x5397829d0c297827 */ /* 0x000fe200078e02ff */
[----:B------:R-:W-:Y:S04]  /*11e0*/  STS [R29], R20 ;  /* 0x000000141d007388 */ /* 0x000fe80000000800 */
[----:B------:R0:W-:Y:S04]  /*11f0*/  STS [R29+0x4], R36 ;  /* 0x000004241d007388 */ /* 0x0001e80000000800 */
[----:B------:R0:W-:Y:S04]  /*1200*/  STS [R29+0x8], R22 ;  /* 0x000008161d007388 */ /* 0x0001e80000000800 */
[----:B------:R1:W-:Y:S01]  /*1210*/  STS [R29+0xc], R48 ;  /* 0x00000c301d007388 */ /* 0x0003e20000000800 */
[----:B------:R-:W-:Y:S01]  /*1220*/  BAR.SYNC.DEFER_BLOCKING 0x0 ;  /* 0x0000000000007b1d */ /* 0x000fe20000010000 */
[----:B------:R-:W-:Y:S01]  /*1230*/  IMAD.HI R21, R39, 0x5397829d, RZ ;  /* 0x5397829d27157827 */ /* 0x000fe200078e02ff */
[----:B------:R-:W-:-:S03]  /*1240*/  ISETP.LT.AND P4, PT, R2, 0xc4, !P0 ;  /* 0x000000c40200780c */ /* 0x000fc60004781270 */
[----:B0-----:R-:W-:Y:S01]  /*1250*/  IMAD R36, R7, -0x31, R6 ;  /* 0xffffffcf07247824 */ /* 0x001fe200078e0206 */
[----:B------:R-:W-:Y:S01]  /*1260*/  SHF.R.U32.HI R20, RZ, 0x1f, R41 ;  /* 0x0000001fff147819 */ /* 0x000fe20000011629 */
[----:B------:R-:W-:Y:S01]  /*1270*/  IMAD.HI R31, R38, 0x5397829d, RZ ;  /* 0x5397829d261f7827 */ /* 0x000fe200078e02ff */
[----:B------:R-:W-:-:S03]  /*1280*/  SHF.R.U32.HI R22, RZ, 0x1f, R21 ;  /* 0x0000001fff167819 */ /* 0x000fc60000011615 */
[----:B------:R-:W-:Y:S01]  /*1290*/  IMAD R36, R3, 0x31, R36 ;  /* 0x0000003103247824 */ /* 0x000fe200078e0224 */
[----:B------:R-:W-:Y:S02]  /*12a0*/  ISETP.LT.AND P2, PT, R6, 0xc4, !P0 ;  /* 0x000000c40600780c */ /* 0x000fe40004741270 */
[----:B------:R-:W-:Y:S01]  /*12b0*/  LEA.HI.SX32 R41, R41, R20, 0x1c ;  /* 0x0000001429297211 */ /* 0x000fe200078fe2ff */
[----:B------:R-:W-:Y:S01]  /*12c0*/  IMAD R7, R7, 0x1260, R36 ;  /* 0x0000126007077824 */ /* 0x000fe200078e0224 */
[----:B------:R-:W-:Y:S02]  /*12d0*/  SHF.R.U32.HI R6, RZ, 0x1f, R31 ;  /* 0x0000001fff067819 */ /* 0x000fe4000001161f */
[----:B------:R-:W-:Y:S01]  /*12e0*/  LEA.HI.SX32 R22, R21, R22, 0x1c ;  /* 0x0000001615167211 */ /* 0x000fe200078fe2ff */
[--C-:B-1----:R-:W-:Y:S01]  /*12f0*/  IMAD.WIDE R20, R0, 0x4, R14.reuse ;  /* 0x0000000400147825 */ /* 0x102fe200078e020e */
[----:B------:R-:W-:Y:S02]  /*1300*/  LOP3.LUT R36, R2, 0xa0, RZ, 0xfc, !PT ;  /* 0x000000a002247812 */ /* 0x000fe400078efcff */
[----:B------:R-:W-:Y:S01]  /*1310*/  LEA.HI.SX32 R29, R31, R6, 0x1c ;  /* 0x000000061f1d7211 */ /* 0x000fe200078fe2ff */
[--C-:B------:R-:W-:Y:S01]  /*1320*/  IMAD.WIDE R30, R30, 0x4, R14.reuse ;  /* 0x000000041e1e7825 */ /* 0x100fe200078e020e */
[----:B------:R0:W-:Y:S03]  /*1330*/  @P4 STG.E desc[UR6][R20.64], R27 ;  /* 0x0000001b14004986 */ /* 0x0001e6000c101906 */
[----:B------:R-:W-:Y:S01]  /*1340*/  IMAD.HI R42, R36, 0x5397829d, RZ ;  /* 0x5397829d242a7827 */ /* 0x000fe200078e02ff */
[----:B------:R-:W1:Y:S03]  /*1350*/  LDS R28, [R28] ;  /* 0x000000001c1c7984 */ /* 0x000e660000000800 */
[----:B------:R-:W-:Y:S01]  /*1360*/  IMAD.WIDE R6, R7, 0x4, R14 ;  /* 0x0000000407067825 */ /* 0x000fe200078e020e */
[----:B------:R3:W-:Y:S01]  /*1370*/  @P3 STG.E desc[UR6][R30.64], R17 ;  /* 0x000000111e003986 */ /* 0x0007e2000c101906 */
[----:B0-----:R-:W-:-:S03]  /*1380*/  LOP3.LUT R20, R2, 0x90, RZ, 0xfc, !PT ;  /* 0x0000009002147812 */ /* 0x001fc600078efcff */
[----:B--2---:R0:W-:Y:S01]  /*1390*/  @P2 STG.E desc[UR6][R6.64], R25 ;  /* 0x0000001906002986 */ /* 0x0041e2000c101906 */
[----:B------:R-:W-:Y:S01]  /*13a0*/  SHF.R.U32.HI R21, RZ, 0x1f, R42 ;  /* 0x0000001fff157819 */ /* 0x000fe2000001162a */
[----:B------:R-:W-:Y:S01]  /*13b0*/  IMAD R52, R26, -0x31, R5 ;  /* 0xffffffcf1a347824 */ /* 0x000fe200078e0205 */
[----:B------:R-:W-:Y:S01]  /*13c0*/  ISETP.LT.AND P3, PT, R9, 0xc4, !P0 ;  /* 0x000000c40900780c */ /* 0x000fe20004761270 */
[----:B------:R-:W2:Y:S01]  /*13d0*/  LDS R19, [R19+0x400] ;  /* 0x0004000013137984 */ /* 0x000ea20000000800 */
[----:B---3--:R-:W-:Y:S01]  /*13e0*/  IMAD R30, R44, -0x31, R9 ;  /* 0xffffffcf2c1e7824 */ /* 0x008fe200078e0209 */
[----:B------:R-:W-:Y:S01]  /*13f0*/  LEA.HI.SX32 R9, R42, R21, 0x1c ;  /* 0x000000152a097211 */ /* 0x000fe200078fe2ff */
[----:B------:R-:W-:Y:S01]  /*1400*/  IMAD R27, R3, 0x31, R52 ;  /* 0x00000031031b7824 */ /* 0x000fe200078e0234 */
[----:B------:R-:W-:Y:S01]  /*1410*/  ISETP.LT.AND P5, PT, R13, 0xc4, !P0 ;  /* 0x000000c40d00780c */ /* 0x000fe200047a1270 */
[----:B------:R-:W3:Y:S01]  /*1420*/  LDS R18, [R18+0x800] ;  /* 0x0008000012127984 */ /* 0x000ee20000000800 */
[----:B0-----:R-:W-:Y:S01]  /*1430*/  IMAD.HI R25, R20, 0x5397829d, RZ ;  /* 0x5397829d14197827 */ /* 0x001fe200078e02ff */
[----:B------:R-:W-:-:S04]  /*1440*/  LOP3.LUT R21, R2, 0x80, RZ, 0xfc, !PT ;  /* 0x0000008002157812 */ /* 0x000fc800078efcff */
[----:B------:R-:W-:Y:S01]  /*1450*/  SHF.R.U32.HI R6, RZ, 0x1f, R25 ;  /* 0x0000001fff067819 */ /* 0x000fe20000011619 */
[----:B------:R-:W-:Y:S01]  /*1460*/  IMAD R7, R26, 0x1260, R27 ;  /* 0x000012601a077824 */ /* 0x000fe200078e021b */
[----:B------:R-:W-:Y:S01]  /*1470*/  ISETP.LT.AND P2, PT, R5, 0xc4, !P0 ;  /* 0x000000c40500780c */ /* 0x000fe20004741270 */
[----:B------:R-:W-:Y:S01]  /*1480*/  IMAD R27, R3, 0x31, R30 ;  /* 0x00000031031b7824 */ /* 0x000fe200078e021e */
[----:B------:R-:W-:Y:S01]  /*1490*/  LEA.HI.SX32 R25, R25, R6, 0x1c ;  /* 0x0000000619197211 */ /* 0x000fe200078fe2ff */
[----:B------:R-:W-:Y:S01]  /*14a0*/  IMAD.HI R26, R21, 0x5397829d, RZ ;  /* 0x5397829d151a7827 */ /* 0x000fe200078e02ff */
[----:B------:R-:W-:-:S03]  /*14b0*/  ISETP.LT.AND P4, PT, R11, 0xc4, !P0 ;  /* 0x000000c40b00780c */ /* 0x000fc60004781270 */
[----:B------:R-:W-:Y:S02]  /*14c0*/  IMAD R30, R32, -0x31, R11 ;  /* 0xffffffcf201e7824 */ /* 0x000fe400078e020b */
[----:B------:R-:W-:Y:S01]  /*14d0*/  IMAD R6, R46, -0x31, R13 ;  /* 0xffffffcf2e067824 */ /* 0x000fe200078e020d */
[----:B------:R-:W-:Y:S01]  /*14e0*/  SHF.R.U32.HI R11, RZ, 0x1f, R26 ;  /* 0x0000001fff0b7819 */ /* 0x000fe2000001161a */
[C---:B------:R-:W-:Y:S01]  /*14f0*/  IMAD R13, R3.reuse, 0x31, R30 ;  /* 0x00000031030d7824 */ /* 0x040fe200078e021e */
[----:B------:R-:W-:Y:S01]  /*1500*/  LOP3.LUT R0, R2, 0xb0, RZ, 0xfc, !PT ;  /* 0x000000b002007812 */ /* 0x000fe200078efcff */
[----:B------:R-:W-:Y:S01]  /*1510*/  IMAD R31, R3, 0x31, R6 ;  /* 0x00000031031f7824 */ /* 0x000fe200078e0206 */
[----:B------:R-:W-:Y:S01]  /*1520*/  ISETP.LT.AND P6, PT, R12, 0xc4, !P0 ;  /* 0x000000c40c00780c */ /* 0x000fe200047c1270 */
[----:B------:R-:W-:Y:S01]  /*1530*/  IMAD R30, R41, -0x31, R12 ;  /* 0xffffffcf291e7824 */ /* 0x000fe200078e020c */
[----:B------:R-:W-:Y:S01]  /*1540*/  LOP3.LUT R40, R2, 0xc0, RZ, 0xfc, !PT ;  /* 0x000000c002287812 */ /* 0x000fe200078efcff */
[----:B------:R-:W-:Y:S01]  /*1550*/  IMAD R12, R22, -0x31, R39 ;  /* 0xffffffcf160c7824 */ /* 0x000fe200078e0227 */
[----:B------:R-:W-:Y:S01]  /*1560*/  LEA.HI.SX32 R26, R26, R11, 0x1c ;  /* 0x0000000b1a1a7211 */ /* 0x000fe200078fe2ff */
[----:B------:R-:W-:-:S04]  /*1570*/  IMAD.WIDE R6, R7, 0x4, R14 ;  /* 0x0000000407067825 */ /* 0x000fc800078e020e */
[----:B------:R-:W-:Y:S02]  /*1580*/  IMAD R27, R44, 0x1260, R27 ;  /* 0x000012602c1b7824 */ /* 0x000fe400078e021b */
[----:B------:R-:W-:Y:S02]  /*1590*/  IMAD R11, R46, 0x1260, R31 ;  /* 0x000012602e0b7824 */ /* 0x000fe400078e021f */
[----:B------:R-:W-:Y:S01]  /*15a0*/  IMAD.HI R45, R0, 0x5397829d, RZ ;  /* 0x5397829d002d7827 */ /* 0x000fe200078e02ff */
[----:B------:R0:W-:Y:S03]  /*15b0*/  @P2 STG.E desc[UR6][R6.64], R23 ;  /* 0x0000001706002986 */ /* 0x0001e6000c101906 */
[----:B------:R-:W-:Y:S02]  /*15c0*/  IMAD R13, R32, 0x1260, R13 ;  /* 0x00001260200d7824 */ /* 0x000fe400078e020d */
[----:B------:R-:W-:-:S02]  /*15d0*/  IMAD R31, R3, 0x31, R12 ;  /* 0x00000031031f7824 */ /* 0x000fc400078e020c */
[----:B------:R-:W-:Y:S01]  /*15e0*/  IMAD.HI R43, R40, 0x5397829d, RZ ;  /* 0x5397829d282b7827 */ /* 0x000fe200078e02ff */
[----:B------:R-:W-:-:S03]  /*15f0*/  SHF.R.U32.HI R50, RZ, 0x1f, R45 ;  /* 0x0000001fff327819 */ /* 0x000fc6000001162d */
[----:B------:R-:W-:Y:S02]  /*1600*/  IMAD R31, R22, 0x1260, R31 ;  /* 0x00001260161f7824 */ /* 0x000fe400078e021f */
[----:B0-----:R-:W-:Y:S01]  /*1610*/  IMAD.WIDE R6, R27, 0x4, R14 ;  /* 0x000000041b067825 */ /* 0x001fe200078e020e */
[----:B------:R-:W-:-:S03]  /*1620*/  SHF.R.U32.HI R48, RZ, 0x1f, R43 ;  /* 0x0000001fff307819 */ /* 0x000fc6000001162b */
[--C-:B------:R-:W-:Y:S01]  /*1630*/  IMAD.WIDE R12, R13, 0x4, R14.reuse ;  /* 0x000000040d0c7825 */ /* 0x100fe200078e020e */
[----:B----4-:R-:W-:Y:S03]  /*1640*/  @P3 STG.E desc[UR6][R6.64], R34 ;  /* 0x0000002206003986 */ /* 0x010fe6000c101906 */
[----:B------:R-:W-:Y:S01]  /*1650*/  IMAD.WIDE R22, R11, 0x4, R14 ;  /* 0x000000040b167825 */ /* 0x000fe200078e020e */
[----:B------:R-:W-:-:S03]  /*1660*/  LEA.HI.SX32 R5, R45, R50, 0x1c ;  /* 0x000000322d057211 */ /* 0x000fc600078fe2ff */
[----:B------:R-:W-:Y:S01]  /*1670*/  IMAD R30, R3, 0x31, R30 ;  /* 0x00000031031e7824 */ /* 0x000fe200078e021e */
[----:B-----5:R-:W-:Y:S01]  /*1680*/  @P4 STG.E desc[UR6][R12.64], R33 ;  /* 0x000000210c004986 */ /* 0x020fe2000c101906 */
[----:B------:R-:W-:Y:S02]  /*1690*/  LEA.HI.SX32 R17, R43, R48, 0x1c ;  /* 0x000000302b117211 */ /* 0x000fe400078fe2ff */
[----:B------:R-:W-:Y:S01]  /*16a0*/  IMAD R41, R41, 0x1260, R30 ;  /* 0x0000126029297824 */ /* 0x000fe200078e021e */
[----:B------:R0:W-:Y:S01]  /*16b0*/  @P5 STG.E desc[UR6][R22.64], R24 ;  /* 0x0000001816005986 */ /* 0x0001e2000c101906 */
[----:B------:R-:W-:Y:S01]  /*16c0*/  ISETP.LT.AND P2, PT, R40, 0xc4, !P0 ;  /* 0x000000c42800780c */ /* 0x000fe20004741270 */
[----:B------:R-:W-:Y:S01]  /*16d0*/  IMAD R30, R26, -0x31, R21 ;  /* 0xffffffcf1a1e7824 */ /* 0x000fe200078e0215 */
[----:B------:R-:W-:Y:S01]  /*16e0*/  ISETP.LT.AND P4, PT, R20, 0xc4, !P0 ;  /* 0x000000c41400780c */ /* 0x000fe20004781270 */
[----:B------:R-:W-:Y:S01]  /*16f0*/  IMAD R20, R25, -0x31, R20 ;  /* 0xffffffcf19147824 */ /* 0x000fe200078e0214 */
[----:B------:R-:W-:-:S02]  /*1700*/  ISETP.LT.AND P5, PT, R21, 0xc4, !P0 ;  /* 0x000000c41500780c */ /* 0x000fc400047a1270 */
[----:B------:R-:W-:Y:S02]  /*1710*/  ISETP.LT.AND P3, PT, R0, 0xc4, !P0 ;  /* 0x000000c40000780c */ /* 0x000fe40004761270 */
[----:B------:R-:W-:Y:S01]  /*1720*/  ISETP.LT.AND P0, PT, R36, 0xc4, !P0 ;  /* 0x000000c42400780c */ /* 0x000fe20004701270 */
[----:B------:R-:W-:Y:S02]  /*1730*/  IMAD R36, R9, -0x31, R36 ;  /* 0xffffffcf09247824 */ /* 0x000fe400078e0224 */
[----:B------:R-:W-:Y:S02]  /*1740*/  IMAD R0, R5, -0x31, R0 ;  /* 0xffffffcf05007824 */ /* 0x000fe400078e0200 */
[----:B------:R-:W-:Y:S02]  /*1750*/  IMAD R40, R17, -0x31, R40 ;  /* 0xffffffcf11287824 */ /* 0x000fe400078e0228 */
[----:B------:R-:W-:Y:S02]  /*1760*/  IMAD R11, R3, 0x31, R30 ;  /* 0x00000031030b7824 */ /* 0x000fe400078e021e */
[----:B------:R-:W-:-:S02]  /*1770*/  IMAD R38, R29, -0x31, R38 ;  /* 0xffffffcf1d267824 */ /* 0x000fc400078e0226 */
[C---:B------:R-:W-:Y:S02]  /*1780*/  IMAD R20, R3.reuse, 0x31, R20 ;  /* 0x0000003103147824 */ /* 0x040fe400078e0214 */
[C---:B------:R-:W-:Y:S02]  /*1790*/  IMAD R36, R3.reuse, 0x31, R36 ;  /* 0x0000003103247824 */ /* 0x040fe400078e0224 */
[C---:B------:R-:W-:Y:S02]  /*17a0*/  IMAD R0, R3.reuse, 0x31, R0 ;  /* 0x0000003103007824 */ /* 0x040fe400078e0200 */
[C---:B------:R-:W-:Y:S02]  /*17b0*/  IMAD R40, R3.reuse, 0x31, R40 ;  /* 0x0000003103287824 */ /* 0x040fe400078e0228 */
[----:B------:R-:W-:Y:S02]  /*17c0*/  IMAD R11, R26, 0x1260, R11 ;  /* 0x000012601a0b7824 */ /* 0x000fe400078e020b */
[----:B------:R-:W-:-:S02]  /*17d0*/  IMAD R38, R3, 0x31, R38 ;  /* 0x0000003103267824 */ /* 0x000fc400078e0226 */
[----:B------:R-:W-:Y:S02]  /*17e0*/  IMAD R21, R25, 0x1260, R20 ;  /* 0x0000126019157824 */ /* 0x000fe400078e0214 */
[----:B0-----:R-:W-:Y:S02]  /*17f0*/  IMAD R23, R9, 0x1260, R36 ;  /* 0x0000126009177824 */ /* 0x001fe400078e0224 */
[----:B------:R-:W-:-:S04]  /*1800*/  IMAD.WIDE R6, R41, 0x4, R14 ;  /* 0x0000000429067825 */ /* 0x000fc800078e020e */
[----:B------:R-:W-:Y:S02]  /*1810*/  IMAD R25, R5, 0x1260, R0 ;  /* 0x0000126005197824 */ /* 0x000fe400078e0200 */
[----:B------:R-:W-:Y:S02]  /*1820*/  IMAD R17, R17, 0x1260, R40 ;  /* 0x0000126011117824 */ /* 0x000fe400078e0228 */
[----:B------:R-:W-:Y:S01]  /*1830*/  IMAD.WIDE R12, R11, 0x4, R14 ;  /* 0x000000040b0c7825 */ /* 0x000fe200078e020e */
[----:B------:R0:W-:Y:S03]  /*1840*/  @P6 STG.E desc[UR6][R6.64], R4 ;  /* 0x0000000406006986 */ /* 0x0001e6000c101906 */
[----:B------:R-:W-:Y:S02]  /*1850*/  IMAD R29, R29, 0x1260, R38 ;  /* 0x000012601d1d7824 */ /* 0x000fe400078e0226 */
[--C-:B------:R-:W-:Y:S01]  /*1860*/  IMAD.WIDE R20, R21, 0x4, R14.reuse ;  /* 0x0000000415147825 */ /* 0x100fe200078e020e */
[----:B------:R0:W-:Y:S03]  /*1870*/  @P5 STG.E desc[UR6][R12.64], R37 ;  /* 0x000000250c005986 */ /* 0x0001e6000c101906 */
[--C-:B------:R-:W-:Y:S01]  /*1880*/  IMAD.WIDE R22, R23, 0x4, R14.reuse ;  /* 0x0000000417167825 */ /* 0x100fe200078e020e */
[----:B------:R0:W-:Y:S03]  /*1890*/  @P4 STG.E desc[UR6][R20.64], R35 ;  /* 0x0000002314004986 */ /* 0x0001e6000c101906 */
[--C-:B------:R-:W-:Y:S01]  /*18a0*/  IMAD.WIDE R24, R25, 0x4, R14.reuse ;  /* 0x0000000419187825 */ /* 0x100fe200078e020e */
[----:B------:R0:W-:Y:S03]  /*18b0*/  @P0 STG.E desc[UR6][R22.64], R10 ;  /* 0x0000000a16000986 */ /* 0x0001e6000c101906 */
[--C-:B------:R-:W-:Y:S01]  /*18c0*/  IMAD.WIDE R26, R17, 0x4, R14.reuse ;  /* 0x00000004111a7825 */ /* 0x100fe200078e020e */
[----:B------:R0:W-:Y:S03]  /*18d0*/  @P3 STG.E desc[UR6][R24.64], R8 ;  /* 0x0000000818003986 */ /* 0x0001e6000c101906 */
[--C-:B------:R-:W-:Y:S01]  /*18e0*/  IMAD.WIDE R32, R29, 0x4, R14.reuse ;  /* 0x000000041d207825 */ /* 0x100fe200078e020e */
[----:B-1----:R0:W-:Y:S03]  /*18f0*/  @P2 STG.E desc[UR6][R26.64], R28 ;  /* 0x0000001c1a002986 */ /* 0x0021e6000c101906 */
[----:B------:R-:W-:Y:S01]  /*1900*/  IMAD.WIDE R30, R31, 0x4, R14 ;  /* 0x000000041f1e7825 */ /* 0x000fe200078e020e */
[----:B--2---:R0:W-:Y:S04]  /*1910*/  @P1 STG.E desc[UR6][R32.64], R19 ;  /* 0x0000001320001986 */ /* 0x0041e8000c101906 */
[----:B---3--:R0:W-:Y:S02]  /*1920*/  @P1 STG.E desc[UR6][R30.64], R18 ;  /* 0x000000121e001986 */ /* 0x0081e4000c101906 */
[----:B0-----:R-:W-:Y:S05]  /*1930*/  @!P1 EXIT ;  /* 0x000000000000994d */ /* 0x001fea0003800000 */
[----:B0-----:R-:W0:Y:S01]  /*1940*/  LDS R7, [R16+0xc00] ;  /* 0x000c000010077984 */ /* 0x001e220000000800 */
[----:B------:R-:W-:-:S05]  /*1950*/  LOP3.LUT R2, R2, 0xf0, RZ, 0xfc, !PT ;  /* 0x000000f002027812 */ /* 0x000fca00078efcff */
[----:B------:R-:W-:-:S05]  /*1960*/  IMAD.HI R0, R2, 0x5397829d, RZ ;  /* 0x5397829d02007827 */ /* 0x000fca00078e02ff */
[----:B------:R-:W-:-:S04]  /*1970*/  SHF.R.U32.HI R5, RZ, 0x1f, R0 ;  /* 0x0000001fff057819 */ /* 0x000fc80000011600 */
[----:B------:R-:W-:-:S05]  /*1980*/  LEA.HI.SX32 R5, R0, R5, 0x1c ;  /* 0x0000000500057211 */ /* 0x000fca00078fe2ff */
[----:B------:R-:W-:-:S04]  /*1990*/  IMAD R2, R5, -0x31, R2 ;  /* 0xffffffcf05027824 */ /* 0x000fc800078e0202 */
[----:B------:R-:W-:-:S04]  /*19a0*/  IMAD R2, R3, 0x31, R2 ;  /* 0x0000003103027824 */ /* 0x000fc800078e0202 */
[----:B------:R-:W-:-:S04]  /*19b0*/  IMAD R5, R5, 0x1260, R2 ;  /* 0x0000126005057824 */ /* 0x000fc800078e0202 */
[----:B------:R-:W-:-:S05]  /*19c0*/  IMAD.WIDE R14, R5, 0x4, R14 ;  /* 0x00000004050e7825 */ /* 0x000fca00078e020e */
[----:B0-----:R-:W-:Y:S01]  /*19d0*/  STG.E desc[UR6][R14.64], R7 ;  /* 0x000000070e007986 */ /* 0x001fe2000c101906 */
[----:B------:R-:W-:Y:S05]  /*19e0*/  EXIT ;  /* 0x000000000000794d */ /* 0x000fea0003800000 */
.L_x_0:
[----:B------:R-:W-:-:S00]  /*19f0*/  BRA `(.L_x_0) ;  /* 0xfffffffc00fc7947 */ /* 0x000fc0000383ffff */
[----:B------:R-:W-:-:S00]  /*1a00*/  NOP ;  /* 0x0000000000007918 */ /* 0x000fc00000000000 */
[----:B------:R-:W-:-:S00]  /*1a10*/  NOP ;  /* 0x0000000000007918 */ /* 0x000fc00000000000 */
[----:B------:R-:W-:-:S00]  /*1a20*/  NOP ;  /* 0x0000000000007918 */ /* 0x000fc00000000000 */
[----:B------:R-:W-:-:S00]  /*1a30*/  NOP ;  /* 0x0000000000007918 */ /* 0x000fc00000000000 */
[----:B------:R-:W-:-:S00]  /*1a40*/  NOP ;  /* 0x0000000000007918 */ /* 0x000fc00000000000 */
[----:B------:R-:W-:-:S00]  /*1a50*/  NOP ;  /* 0x0000000000007918 */ /* 0x000fc00000000000 */
[----:B------:R-:W-:-:S00]  /*1a60*/  NOP ;  /* 0x0000000000007918 */ /* 0x000fc00000000000 */
[----:B------:R-:W-:-:S00]  /*1a70*/  NOP ;  /* 0x0000000000007918 */ /* 0x000fc00000000000 */
.L_x_1:


//--------------------- .nv.global.init           --------------------------
	.section	.nv.global.init,"aw",@progbits
.nv.global.init:
	.type		_$_str,@object
	.size		_$_str,(_$_str_$_2 - _$_str)
_$_str:
        /*0000*/ 	.byte	0x5f, 0x5f, 0x43, 0x55, 0x44, 0x41, 0x5f, 0x46, 0x54, 0x5a, 0x00
	.type		_$_str_$_2,@object
	.size		_$_str_$_2,(.L_1 - _$_str_$_2)
_$_str_$_2:
        /*000b*/ 	.byte	0x5f, 0x5f, 0x43, 0x55, 0x44, 0x41, 0x5f, 0x50, 0x52, 0x45, 0x43, 0x5f, 0x53, 0x51, 0x52, 0x54
        /*001b*/ 	.byte	0x00
.L_1:


//--------------------- .nv.shared.triton_poi_fused__native_batch_norm_legit_no_training_add_21 --------------------------
	.section	.nv.shared.triton_poi_fused__native_batch_norm_legit_no_training_add_21,"aw",@nobits
	.sectionflags	@""
	.align	16
	.zero		1024


//--------------------- .nv.constant0.triton_poi_fused__native_batch_norm_legit_no_training_add_21 --------------------------
	.section	.nv.constant0.triton_poi_fused__native_batch_norm_legit_no_training_add_21,"a",@progbits
	.sectionflags	@""
	.align	4
.nv.constant0.triton_poi_fused__native_batch_norm_legit_no_training_add_21:
	.zero		592
